	.headerflags	@"EF_CUDA_TEXMODE_UNIFIED EF_CUDA_64BIT_ADDRESS EF_CUDA_ACCELERATORS EF_CUDA_SM90 EF_CUDA_VIRTUAL_SM(EF_CUDA_SM90)"
	.elftype	@"ET_EXEC"


//--------------------- .nv.info                  --------------------------
	.section	.nv.info,"",@"SHT_CUDA_INFO"
	.align	4


	//----- nvinfo : EIATTR_REGCOUNT
	.align		4
        /*0000*/ 	.byte	0x04, 0x2f
        /*0002*/ 	.short	(.L_3 - .L_2)
	.align		4
.L_2:
        /*0004*/ 	.word	index@(triton_poi_fused__native_batch_norm_legit_no_training_111)
        /*0008*/ 	.word	0x00000010


	//----- nvinfo : EIATTR_MIN_STACK_SIZE
	.align		4
.L_3:
        /*000c*/ 	.byte	0x04, 0x12
        /*000e*/ 	.short	(.L_5 - .L_4)
	.align		4
.L_4:
        /*0010*/ 	.word	index@(triton_poi_fused__native_batch_norm_legit_no_training_111)
        /*0014*/ 	.word	0x00000000


	//----- nvinfo : EIATTR_FRAME_SIZE
	.align		4
.L_5:
        /*0018*/ 	.byte	0x04, 0x11
        /*001a*/ 	.short	(.L_7 - .L_6)
	.align		4
.L_6:
        /*001c*/ 	.word	index@(triton_poi_fused__native_batch_norm_legit_no_training_111)
        /*0020*/ 	.word	0x00000000


	//----- nvinfo : EIATTR_MIN_STACK_SIZE
	.align		4
.L_7:
        /*0024*/ 	.byte	0x04, 0x12
        /*0026*/ 	.short	(.L_9 - .L_8)
	.align		4
.L_8:
        /*0028*/ 	.word	index@(triton_poi_fused__native_batch_norm_legit_no_training_111)
        /*002c*/ 	.word	0x00000000
.L_9:


//--------------------- .nv.info.triton_poi_fused__native_batch_norm_legit_no_training_111 --------------------------
	.section	.nv.info.triton_poi_fused__native_batch_norm_legit_no_training_111,"",@"SHT_CUDA_INFO"
	.sectionflags	@""
	.align	4


	//----- nvinfo : EIATTR_CUDA_API_VERSION
	.align		4
        /*0000*/ 	.byte	0x04, 0x37
        /*0002*/ 	.short	(.L_11 - .L_10)
.L_10:
        /*0004*/ 	.word	0x0000007c


	//----- nvinfo : EIATTR_KPARAM_INFO
	.align		4
.L_11:
        /*0008*/ 	.byte	0x04, 0x17
        /*000a*/ 	.short	(.L_13 - .L_12)
.L_12:
        /*000c*/ 	.word	0x00000000
        /*0010*/ 	.short	0x0006
        /*0012*/ 	.short	0x0030
        /*0014*/ 	.byte	0x00, 0xf0, 0x11, 0x00


	//----- nvinfo : EIATTR_KPARAM_INFO
	.align		4
.L_13:
        /*0018*/ 	.byte	0x04, 0x17
        /*001a*/ 	.short	(.L_15 - .L_14)
.L_14:
        /*001c*/ 	.word	0x00000000
        /*0020*/ 	.short	0x0005
        /*0022*/ 	.short	0x0028
        /*0024*/ 	.byte	0x00, 0xf4, 0x21, 0x00


	//----- nvinfo : EIATTR_KPARAM_INFO
	.align		4
.L_15:
        /*0028*/ 	.byte	0x04, 0x17
        /*002a*/ 	.short	(.L_17 - .L_16)
.L_16:
        /*002c*/ 	.word	0x00000000
        /*0030*/ 	.short	0x0004
        /*0032*/ 	.short	0x0020
        /*0034*/ 	.byte	0x00, 0xf4, 0x21, 0x00


	//----- nvinfo : EIATTR_KPARAM_INFO
	.align		4
.L_17:
        /*0038*/ 	.byte	0x04, 0x17
        /*003a*/ 	.short	(.L_19 - .L_18)
.L_18:
        /*003c*/ 	.word	0x00000000
        /*0040*/ 	.short	0x0003
        /*0042*/ 	.short	0x0018
        /*0044*/ 	.byte	0x00, 0xf4, 0x21, 0x00


	//----- nvinfo : EIATTR_KPARAM_INFO
	.align		4
.L_19:
        /*0048*/ 	.byte	0x04, 0x17
        /*004a*/ 	.short	(.L_21 - .L_20)
.L_20:
        /*004c*/ 	.word	0x00000000
        /*0050*/ 	.short	0x0002
        /*0052*/ 	.short	0x0010
        /*0054*/ 	.byte	0x00, 0xf4, 0x21, 0x00


	//----- nvinfo : EIATTR_KPARAM_INFO
	.align		4
.L_21:
        /*0058*/ 	.byte	0x04, 0x17
        /*005a*/ 	.short	(.L_23 - .L_22)
.L_22:
        /*005c*/ 	.word	0x00000000
        /*0060*/ 	.short	0x0001
        /*0062*/ 	.short	0x0008
        /*0064*/ 	.byte	0x00, 0xf4, 0x21, 0x00


	//----- nvinfo : EIATTR_KPARAM_INFO
	.align		4
.L_23:
        /*0068*/ 	.byte	0x04, 0x17
        /*006a*/ 	.short	(.L_25 - .L_24)
.L_24:
        /*006c*/ 	.word	0x00000000
        /*0070*/ 	.short	0x0000
        /*0072*/ 	.short	0x0000
        /*0074*/ 	.byte	0x00, 0xf4, 0x21, 0x00


	//----- nvinfo : EIATTR_SPARSE_MMA_MASK
	.align		4
.L_25:
        /*0078*/ 	.byte	0x03, 0x50
        /*007a*/ 	.short	0x0000


	//----- nvinfo : EIATTR_MAXREG_COUNT
	.align		4
        /*007c*/ 	.byte	0x03, 0x1b
        /*007e*/ 	.short	0x00ff


	//----- nvinfo : EIATTR_EXIT_INSTR_OFFSETS
	.align		4
        /*0080*/ 	.byte	0x04, 0x1c
        /*0082*/ 	.short	(.L_27 - .L_26)


	//   ....[0]....
.L_26:
        /*0084*/ 	.word	0x000002a0


	//----- nvinfo : EIATTR_REQNTID
	.align		4
.L_27:
        /*0088*/ 	.byte	0x04, 0x10
        /*008a*/ 	.short	(.L_29 - .L_28)
.L_28:
        /*008c*/ 	.word	0x00000080
        /*0090*/ 	.word	0x00000001
        /*0094*/ 	.word	0x00000001


	//----- nvinfo : EIATTR_CBANK_PARAM_SIZE
	.align		4
.L_29:
        /*0098*/ 	.byte	0x03, 0x19
        /*009a*/ 	.short	0x0034


	//----- nvinfo : EIATTR_PARAM_CBANK
	.align		4
        /*009c*/ 	.byte	0x04, 0x0a
        /*009e*/ 	.short	(.L_31 - .L_30)
	.align		4
.L_30:
        /*00a0*/ 	.word	index@(.nv.constant0.triton_poi_fused__native_batch_norm_legit_no_training_111)
        /*00a4*/ 	.short	0x0210
        /*00a6*/ 	.short	0x0034


	//----- nvinfo : EIATTR_SW_WAR
	.align		4
.L_31:
        /*00a8*/ 	.byte	0x04, 0x36
        /*00aa*/ 	.short	(.L_33 - .L_32)
.L_32:
        /*00ac*/ 	.word	0x00000008
.L_33:


//--------------------- .nv.callgraph             --------------------------
	.section	.nv.callgraph,"",@"SHT_CUDA_CALLGRAPH"
	.align	4
	.sectionentsize	8
	.align		4
        /*0000*/ 	.word	0x00000000
	.align		4
        /*0004*/ 	.word	0xffffffff
	.align		4
        /*0008*/ 	.word	0x00000000
	.align		4
        /*000c*/ 	.word	0xfffffffe
	.align		4
        /*0010*/ 	.word	0x00000000
	.align		4
        /*0014*/ 	.word	0xfffffffd
	.align		4
        /*0018*/ 	.word	0x00000000
	.align		4
        /*001c*/ 	.word	0xfffffffc


//--------------------- .nv.constant4             --------------------------
	.section	.nv.constant4,"a",@progbits
	.align	8
	.align		8
.nv.constant4:
        /*0000*/ 	.dword	_$_str
	.align		8
        /*0008*/ 	.dword	_$_str_$_2


//--------------------- .text.triton_poi_fused__native_batch_norm_legit_no_training_111 --------------------------
	.section	.text.triton_poi_fused__native_batch_norm_legit_no_training_111,"ax",@progbits
	.align	128
        .global         triton_poi_fused__native_batch_norm_legit_no_training_111
        .type           triton_poi_fused__native_batch_norm_legit_no_training_111,@function
        .size           triton_poi_fused__native_batch_norm_legit_no_training_111,(.L_x_1 - triton_poi_fused__native_batch_norm_legit_no_training_111)
        .other          triton_poi_fused__native_batch_norm_legit_no_training_111,@"STO_CUDA_ENTRY STV_DEFAULT"
triton_poi_fused__native_batch_norm_legit_no_training_111:
.text.triton_poi_fused__native_batch_norm_legit_no_training_111:
[----:B------:R-:W-:Y:S01]  /*0000*/  LDC R1, c[0x0][0x28] ;  /* 0x00000a00ff017b82 */ /* 0x000fe20000000800 */
[----:B------:R-:W1:Y:S07]  /*0010*/  S2R R0, SR_TID.X ;  /* 0x0000000000007919 */ /* 0x000e6e0000002100 */
[----:B------:R-:W2:Y:S01]  /*0020*/  LDC.64 R6, c[0x0][0x220] ;  /* 0x00008800ff067b82 */ /* 0x000ea20000000a00 */
[----:B------:R-:W-:Y:S01]  /*0030*/  ULDC.64 UR4, c[0x0][0x208] ;  /* 0x0000820000047ab9 */ /* 0x000fe20000000a00 */
[----:B------:R-:W3:Y:S06]  /*0040*/  S2R R3, SR_CTAID.X ;  /* 0x0000000000037919 */ /* 0x000eec0000002500 */
[----:B------:R-:W4:Y:S08]  /*0050*/  LDC.64 R4, c[0x0][0x218] ;  /* 0x00008600ff047b82 */ /* 0x000f300000000a00 */
[----:B------:R-:W5:Y:S08]  /*0060*/  LDC.64 R8, c[0x0][0x228] ;  /* 0x00008a00ff087b82 */ /* 0x000f700000000a00 */
[----:B------:R-:W5:Y:S01]  /*0070*/  LDC.64 R10, c[0x0][0x230] ;  /* 0x00008c00ff0a7b82 */ /* 0x000f620000000a00 */
[----:B-1----:R-:W-:-:S04]  /*0080*/  LOP3.LUT R0, R0, 0x7f, RZ, 0xc0, !PT ;  /* 0x0000007f00007812 */ /* 0x002fc800078ec0ff */
[----:B---3--:R-:W-:-:S05]  /*0090*/  LEA R0, R3, R0, 0x7 ;  /* 0x0000000003007211 */ /* 0x008fca00078e38ff */
[----:B------:R-:W-:-:S05]  /*00a0*/  IMAD.HI R2, R0, 0x66666667, RZ ;  /* 0x6666666700027827 */ /* 0x000fca00078e02ff */
[----:B------:R-:W-:-:S04]  /*00b0*/  SHF.R.U32.HI R3, RZ, 0x1f, R2 ;  /* 0x0000001fff037819 */ /* 0x000fc80000011602 */
[----:B------:R-:W-:-:S05]  /*00c0*/  LEA.HI.SX32 R3, R2, R3, 0x17 ;  /* 0x0000000302037211 */ /* 0x000fca00078fbaff */
[----:B------:R-:W-:Y:S02]  /*00d0*/  IMAD R13, R3, -0x500, R0 ;  /* 0xfffffb00030d7824 */ /* 0x000fe400078e0200 */
[----:B------:R-:W1:Y:S02]  /*00e0*/  LDC.64 R2, c[0x0][0x210] ;  /* 0x00008400ff027b82 */ /* 0x000e640000000a00 */
[----:B--2---:R-:W-:-:S06]  /*00f0*/  IMAD.WIDE R6, R13, 0x4, R6 ;  /* 0x000000040d067825 */ /* 0x004fcc00078e0206 */
[----:B------:R-:W2:Y:S01]  /*0100*/  LDG.E.EL R6, desc[UR4][R6.64] ;  /* 0x0000000406067981 */ /* 0x000ea2000c2e1900 */
[----:B----4-:R-:W-:-:S04]  /*0110*/  IMAD.WIDE R4, R13, 0x4, R4 ;  /* 0x000000040d047825 */ /* 0x010fc800078e0204 */
[C---:B-----5:R-:W-:Y:S02]  /*0120*/  IMAD.WIDE R8, R13.reuse, 0x4, R8 ;  /* 0x000000040d087825 */ /* 0x060fe400078e0208 */
[----:B------:R3:W4:Y:S02]  /*0130*/  LDG.E.EL R5, desc[UR4][R4.64] ;  /* 0x0000000404057981 */ /* 0x000724000c2e1900 */
[----:B0-----:R-:W-:Y:S02]  /*0140*/  IMAD.WIDE R10, R13, 0x4, R10 ;  /* 0x000000040d0a7825 */ /* 0x001fe400078e020a */
[----:B------:R-:W5:Y:S04]  /*0150*/  LDG.E.EL R8, desc[UR4][R8.64] ;  /* 0x0000000408087981 */ /* 0x000f68000c2e1900 */
[----:B------:R-:W5:Y:S01]  /*0160*/  LDG.E.EL R11, desc[UR4][R10.64] ;  /* 0x000000040a0b7981 */ /* 0x000f62000c2e1900 */
[----:B-1----:R-:W-:-:S05]  /*0170*/  IMAD.WIDE R2, R0, 0x4, R2 ;  /* 0x0000000400027825 */ /* 0x002fca00078e0202 */
[----:B------:R0:W4:Y:S01]  /*0180*/  LDG.E R12, desc[UR4][R2.64] ;  /* 0x00000004020c7981 */ /* 0x000122000c1e1900 */
[----:B---3--:R-:W-:Y:S01]  /*0190*/  HFMA2.MMA R4, -RZ, RZ, 1.625, 0 ;  /* 0x3e800000ff047435 */ /* 0x008fe200000001ff */
[----:B0-----:R-:W0:Y:S02]  /*01a0*/  LDC.64 R2, c[0x0][0x238] ;  /* 0x00008e00ff027b82 */ /* 0x001e240000000a00 */
[----:B0-----:R-:W-:-:S04]  /*01b0*/  IMAD.WIDE R2, R0, 0x4, R2 ;  /* 0x0000000400027825 */ /* 0x001fc800078e0202 */
[----:B--2---:R-:W-:-:S04]  /*01c0*/  FADD R6, R6, 9.9999997473787516356e-06 ;  /* 0x3727c5ac06067421 */ /* 0x004fc80000000000 */
[----:B------:R-:W0:Y:S02]  /*01d0*/  MUFU.SQRT R7, R6 ;  /* 0x0000000600077308 */ /* 0x000e240000002000 */
[C---:B0-----:R-:W-:Y:S02]  /*01e0*/  FSETP.GT.AND P0, PT, R7.reuse, 8.50705917302346158658e+37, PT ;  /* 0x7e8000000700780b */ /* 0x041fe40003f04000 */
[----:B------:R-:W-:-:S11]  /*01f0*/  FSETP.GEU.AND P1, PT, R7, 1.175494350822287508e-38, PT ;  /* 0x008000000700780b */ /* 0x000fd60003f2e000 */
[----:B------:R-:W-:-:S04]  /*0200*/  @P0 FMUL R7, R7, 0.25 ;  /* 0x3e80000007070820 */ /* 0x000fc80000400000 */
[----:B------:R-:W-:-:S06]  /*0210*/  @!P1 FMUL R7, R7, 16777216 ;  /* 0x4b80000007079820 */ /* 0x000fcc0000400000 */
[----:B------:R-:W0:Y:S01]  /*0220*/  MUFU.RCP R7, R7 ;  /* 0x0000000700077308 */ /* 0x000e220000001000 */
[----:B------:R-:W-:Y:S01]  /*0230*/  FSEL R4, R4, 1, P0 ;  /* 0x3f80000004047808 */ /* 0x000fe20000000000 */
[----:B----4-:R-:W-:-:S04]  /*0240*/  FADD R5, R12, -R5 ;  /* 0x800000050c057221 */ /* 0x010fc80000000000 */
[----:B------:R-:W-:-:S04]  /*0250*/  @!P1 FMUL R4, R4, 16777216 ;  /* 0x4b80000004049820 */ /* 0x000fc80000400000 */
[----:B0-----:R-:W-:-:S04]  /*0260*/  FMUL R4, R7, R4 ;  /* 0x0000000407047220 */ /* 0x001fc80000400000 */
[----:B------:R-:W-:-:S04]  /*0270*/  FMUL R4, R5, R4 ;  /* 0x0000000405047220 */ /* 0x000fc80000400000 */
[----:B-----5:R-:W-:-:S05]  /*0280*/  FFMA R11, R8, R4, R11 ;  /* 0x00000004080b7223 */ /* 0x020fca000000000b */
[----:B------:R-:W-:Y:S01]  /*0290*/  STG.E desc[UR4][R2.64], R11 ;  /* 0x0000000b02007986 */ /* 0x000fe2000c101904 */
[----:B------:R-:W-:Y:S05]  /*02a0*/  EXIT ;  /* 0x000000000000794d */ /* 0x000fea0003800000 */
.L_x_0:
[----:B------:R-:W-:-:S00]  /*02b0*/  BRA `(.L_x_0) ;  /* 0xfffffffc00fc7947 */ /* 0x000fc0000383ffff */
[----:B------:R-:W-:-:S00]  /*02c0*/  NOP ;  /* 0x0000000000007918 */ /* 0x000fc00000000000 */
        /* <DEDUP_REMOVED lines=11> */
.L_x_1:


//--------------------- .nv.global.init           --------------------------
	.section	.nv.global.init,"aw",@progbits
.nv.global.init:
	.type		_$_str,@object
	.size		_$_str,(_$_str_$_2 - _$_str)
_$_str:
        /*0000*/ 	.byte	0x5f, 0x5f, 0x43, 0x55, 0x44, 0x41, 0x5f, 0x46, 0x54, 0x5a, 0x00
	.type		_$_str_$_2,@object
	.size		_$_str_$_2,(.L_1 - _$_str_$_2)
_$_str_$_2:
        /*000b*/ 	.byte	0x5f, 0x5f, 0x43, 0x55, 0x44, 0x41, 0x5f, 0x50, 0x52, 0x45, 0x43, 0x5f, 0x53, 0x51, 0x52, 0x54
        /*001b*/ 	.byte	0x00
.L_1:


//--------------------- .nv.constant0.triton_poi_fused__native_batch_norm_legit_no_training_111 --------------------------
	.section	.nv.constant0.triton_poi_fused__native_batch_norm_legit_no_training_111,"a",@progbits
	.sectionflags	@""
	.align	4
.nv.constant0.triton_poi_fused__native_batch_norm_legit_no_training_111:
	.zero		580
